	.headerflags	@"EF_CUDA_TEXMODE_UNIFIED EF_CUDA_64BIT_ADDRESS EF_CUDA_SM86 EF_CUDA_VIRTUAL_SM(EF_CUDA_SM86)"
	.elftype	@"ET_EXEC"


//--------------------- .nv.info                  --------------------------
	.section	.nv.info,"",@"SHT_CUDA_INFO"
	.align	4


	//----- nvinfo : EIATTR_REGCOUNT
	.align		4
        /*0000*/ 	.byte	0x04, 0x2f
        /*0002*/ 	.short	(.L_2 - .L_1)
	.align		4
.L_1:
        /*0004*/ 	.word	index@(triton__0d1d2d3d4d5de)
        /*0008*/ 	.word	0x00000012


	//----- nvinfo : EIATTR_MAX_STACK_SIZE
	.align		4
.L_2:
        /*000c*/ 	.byte	0x04, 0x23
        /*000e*/ 	.short	(.L_4 - .L_3)
	.align		4
.L_3:
        /*0010*/ 	.word	index@(triton__0d1d2d3d4d5de)
        /*0014*/ 	.word	0x00000000


	//----- nvinfo : EIATTR_MIN_STACK_SIZE
	.align		4
.L_4:
        /*0018*/ 	.byte	0x04, 0x12
        /*001a*/ 	.short	(.L_6 - .L_5)
	.align		4
.L_5:
        /*001c*/ 	.word	index@(triton__0d1d2d3d4d5de)
        /*0020*/ 	.word	0x00000000


	//----- nvinfo : EIATTR_FRAME_SIZE
	.align		4
.L_6:
        /*0024*/ 	.byte	0x04, 0x11
        /*0026*/ 	.short	(.L_8 - .L_7)
	.align		4
.L_7:
        /*0028*/ 	.word	index@(triton__0d1d2d3d4d5de)
        /*002c*/ 	.word	0x00000000
.L_8:


//--------------------- .nv.info.triton__0d1d2d3d4d5de --------------------------
	.section	.nv.info.triton__0d1d2d3d4d5de,"",@"SHT_CUDA_INFO"
	.align	4


	//----- nvinfo : EIATTR_CUDA_API_VERSION
	.align		4
        /*0000*/ 	.byte	0x04, 0x37
        /*0002*/ 	.short	(.L_10 - .L_9)
.L_9:
        /*0004*/ 	.word	0x0000007b


	//----- nvinfo : EIATTR_SW2861232_WAR
	.align		4
.L_10:
        /*0008*/ 	.byte	0x01, 0x35
	.zero		2


	//----- nvinfo : EIATTR_PARAM_CBANK
	.align		4
        /*000c*/ 	.byte	0x04, 0x0a
        /*000e*/ 	.short	(.L_12 - .L_11)
	.align		4
.L_11:
        /*0010*/ 	.word	index@(.nv.constant0.triton__0d1d2d3d4d5de)
        /*0014*/ 	.short	0x0160
        /*0016*/ 	.short	0x002c


	//----- nvinfo : EIATTR_CBANK_PARAM_SIZE
	.align		4
.L_12:
        /*0018*/ 	.byte	0x03, 0x19
        /*001a*/ 	.short	0x002c


	//----- nvinfo : EIATTR_KPARAM_INFO
	.align		4
        /*001c*/ 	.byte	0x04, 0x17
        /*001e*/ 	.short	(.L_14 - .L_13)
.L_13:
        /*0020*/ 	.word	0x00000000
        /*0024*/ 	.short	0x0005
        /*0026*/ 	.short	0x0028
        /*0028*/ 	.byte	0x00, 0xf0, 0x11, 0x00


	//----- nvinfo : EIATTR_KPARAM_INFO
	.align		4
.L_14:
        /*002c*/ 	.byte	0x04, 0x17
        /*002e*/ 	.short	(.L_16 - .L_15)
.L_15:
        /*0030*/ 	.word	0x00000000
        /*0034*/ 	.short	0x0004
        /*0036*/ 	.short	0x0020
        /*0038*/ 	.byte	0x00, 0xf0, 0x21, 0x00


	//----- nvinfo : EIATTR_KPARAM_INFO
	.align		4
.L_16:
        /*003c*/ 	.byte	0x04, 0x17
        /*003e*/ 	.short	(.L_18 - .L_17)
.L_17:
        /*0040*/ 	.word	0x00000000
        /*0044*/ 	.short	0x0003
        /*0046*/ 	.short	0x0018
        /*0048*/ 	.byte	0x00, 0xf0, 0x21, 0x00


	//----- nvinfo : EIATTR_KPARAM_INFO
	.align		4
.L_18:
        /*004c*/ 	.byte	0x04, 0x17
        /*004e*/ 	.short	(.L_20 - .L_19)
.L_19:
        /*0050*/ 	.word	0x00000000
        /*0054*/ 	.short	0x0002
        /*0056*/ 	.short	0x0010
        /*0058*/ 	.byte	0x00, 0xf0, 0x21, 0x00


	//----- nvinfo : EIATTR_KPARAM_INFO
	.align		4
.L_20:
        /*005c*/ 	.byte	0x04, 0x17
        /*005e*/ 	.short	(.L_22 - .L_21)
.L_21:
        /*0060*/ 	.word	0x00000000
        /*0064*/ 	.short	0x0001
        /*0066*/ 	.short	0x0008
        /*0068*/ 	.byte	0x00, 0xf0, 0x21, 0x00


	//----- nvinfo : EIATTR_KPARAM_INFO
	.align		4
.L_22:
        /*006c*/ 	.byte	0x04, 0x17
        /*006e*/ 	.short	(.L_24 - .L_23)
.L_23:
        /*0070*/ 	.word	0x00000000
        /*0074*/ 	.short	0x0000
        /*0076*/ 	.short	0x0000
        /*0078*/ 	.byte	0x00, 0xf0, 0x21, 0x00


	//----- nvinfo : EIATTR_MAXREG_COUNT
	.align		4
.L_24:
        /*007c*/ 	.byte	0x03, 0x1b
        /*007e*/ 	.short	0x00ff


	//----- nvinfo : EIATTR_EXIT_INSTR_OFFSETS
	.align		4
        /*0080*/ 	.byte	0x04, 0x1c
        /*0082*/ 	.short	(.L_26 - .L_25)


	//   ....[0]....
.L_25:
        /*0084*/ 	.word	0x00000480


	//   ....[1]....
        /*0088*/ 	.word	0x000004c0


	//----- nvinfo : EIATTR_MAX_THREADS
	.align		4
.L_26:
        /*008c*/ 	.byte	0x04, 0x05
        /*008e*/ 	.short	(.L_28 - .L_27)
.L_27:
        /*0090*/ 	.word	0x00000080
        /*0094*/ 	.word	0x00000001
        /*0098*/ 	.word	0x00000001
.L_28:


//--------------------- .nv.rel.action            --------------------------
	.section	.nv.rel.action,"",@"SHT_CUDA_RELOCINFO"
	.align	8
	.sectionentsize	8
        /*0000*/ 	.byte	0x73, 0x00, 0x00, 0x00, 0x00, 0x00, 0x00, 0x00, 0x00, 0x00, 0x00, 0x11, 0x25, 0x00, 0x05, 0x36


//--------------------- .nv.constant0.triton__0d1d2d3d4d5de --------------------------
	.section	.nv.constant0.triton__0d1d2d3d4d5de,"a",@progbits
	.align	4
.nv.constant0.triton__0d1d2d3d4d5de:
	.zero		396


//--------------------- .text.triton__0d1d2d3d4d5de --------------------------
	.section	.text.triton__0d1d2d3d4d5de,"ax",@progbits
	.sectioninfo	@"SHI_REGISTERS=18"
	.align	128
        .global         triton__0d1d2d3d4d5de
        .type           triton__0d1d2d3d4d5de,@function
        .size           triton__0d1d2d3d4d5de,(.L_x_1 - triton__0d1d2d3d4d5de)
        .other          triton__0d1d2d3d4d5de,@"STO_CUDA_ENTRY STV_DEFAULT"
triton__0d1d2d3d4d5de:
.text.triton__0d1d2d3d4d5de:
[----:B------:R-:W-:-:S02]  /*0000*/  IMAD.MOV.U32 R1, RZ, RZ, c[0x0][0x28] ;  /* 0x00000a00ff017624 */ /* 0x000fc400078e00ff */
[----:B------:R-:W0:Y:S01]  /*0010*/  S2R R2, SR_TID.X ;  /* 0x0000000000027919 */ /* 0x000e220000002100 */
[----:B------:R-:W-:Y:S01]  /*0020*/  IMAD.MOV.U32 R5, RZ, RZ, 0x2 ;  /* 0x00000002ff057424 */ /* 0x000fe200078e00ff */
[----:B------:R-:W-:Y:S01]  /*0030*/  PRMT R10, RZ, 0x7610, R10 ;  /* 0x00007610ff0a7816 */ /* 0x000fe2000000000a */
[----:B------:R-:W-:Y:S01]  /*0040*/  ULDC.64 UR4, c[0x0][0x118] ;  /* 0x0000460000047ab9 */ /* 0x000fe20000000a00 */
[----:B------:R-:W1:Y:S01]  /*0050*/  S2R R3, SR_CTAID.X ;  /* 0x0000000000037919 */ /* 0x000e620000002500 */
[----:B0-----:R-:W-:-:S04]  /*0060*/  LOP3.LUT R2, R2, 0x7f, RZ, 0xc0, !PT ;  /* 0x0000007f02027812 */ /* 0x001fc800078ec0ff */
[----:B-1----:R-:W-:-:S04]  /*0070*/  LEA R2, R3, R2, 0x7 ;  /* 0x0000000203027211 */ /* 0x002fc800078e38ff */
[C---:B------:R-:W-:Y:S01]  /*0080*/  ISETP.GE.AND P0, PT, R2.reuse, 0x80, PT ;  /* 0x000000800200780c */ /* 0x040fe20003f06270 */
[----:B------:R-:W-:-:S12]  /*0090*/  IMAD.WIDE R4, R2, R5, c[0x0][0x160] ;  /* 0x0000580002047625 */ /* 0x000fd800078e0205 */
[----:B------:R-:W2:Y:S01]  /*00a0*/  @!P0 LDG.E.U16 R10, [R4.64] ;  /* 0x00000004040a8981 */ /* 0x000ea2000c1e1500 */
[----:B------:R-:W-:Y:S01]  /*00b0*/  SHF.R.S32.HI R3, RZ, 0x18, R3 ;  /* 0x00000018ff037819 */ /* 0x000fe20000011403 */
[----:B------:R-:W-:Y:S01]  /*00c0*/  IMAD.MOV.U32 R11, RZ, RZ, RZ ;  /* 0x000000ffff0b7224 */ /* 0x000fe200078e00ff */
[----:B------:R-:W-:Y:S02]  /*00d0*/  MOV R9, 0x4 ;  /* 0x0000000400097802 */ /* 0x000fe40000000f00 */
[----:B------:R-:W-:-:S04]  /*00e0*/  SGXT R3, R3, 0x1 ;  /* 0x000000010303781a */ /* 0x000fc80000000200 */
[----:B------:R-:W-:-:S04]  /*00f0*/  LEA.HI R3, R3, R2, RZ, 0x2 ;  /* 0x0000000203037211 */ /* 0x000fc800078f10ff */
[----:B------:R-:W-:-:S05]  /*0100*/  SHF.R.S32.HI R0, RZ, 0x2, R3 ;  /* 0x00000002ff007819 */ /* 0x000fca0000011403 */
[----:B------:R-:W-:-:S05]  /*0110*/  IMAD.WIDE R6, R0, R9, c[0x0][0x168] ;  /* 0x00005a0000067625 */ /* 0x000fca00078e0209 */
[----:B------:R0:W3:Y:S01]  /*0120*/  @!P0 LDG.E.EL R11, [R6.64] ;  /* 0x00000004060b8981 */ /* 0x0000e2000c2e1900 */
[----:B------:R-:W-:Y:S01]  /*0130*/  MOV R3, RZ ;  /* 0x000000ff00037202 */ /* 0x000fe20000000f00 */
[----:B------:R-:W-:-:S05]  /*0140*/  IMAD.WIDE R8, R0, R9, c[0x0][0x170] ;  /* 0x00005c0000087625 */ /* 0x000fca00078e0209 */
[----:B------:R1:W4:Y:S01]  /*0150*/  @!P0 LDG.E.EL R3, [R8.64] ;  /* 0x0000000408038981 */ /* 0x000322000c2e1900 */
[----:B0-----:R-:W-:-:S04]  /*0160*/  SHF.R.S32.HI R7, RZ, 0x1f, R2 ;  /* 0x0000001fff077819 */ /* 0x001fc80000011402 */
[----:B------:R-:W-:Y:S02]  /*0170*/  LEA.HI R12, R7, R2, RZ, 0x2 ;  /* 0x00000002070c7211 */ /* 0x000fe400078f10ff */
[----:B-1----:R-:W-:Y:S02]  /*0180*/  LEA.HI R8, R0, R0, RZ, 0x2 ;  /* 0x0000000000087211 */ /* 0x002fe400078f10ff */
[----:B------:R-:W-:Y:S01]  /*0190*/  LOP3.LUT R13, R12, 0xfffffffc, RZ, 0xc0, !PT ;  /* 0xfffffffc0c0d7812 */ /* 0x000fe200078ec0ff */
[----:B--2---:R-:W-:-:S04]  /*01a0*/  IMAD.U32 R4, R10, 0x10000, RZ ;  /* 0x000100000a047824 */ /* 0x004fc800078e00ff */
[----:B------:R-:W-:-:S04]  /*01b0*/  FMUL R4, R4, 0.0625 ;  /* 0x3d80000004047820 */ /* 0x000fc80000400000 */
[----:B------:R-:W-:-:S04]  /*01c0*/  FMUL R14, R4, 0.019999999552965164185 ;  /* 0x3ca3d70a040e7820 */ /* 0x000fc80000400000 */
[----:B------:R-:W-:-:S05]  /*01d0*/  FADD.FTZ R15, |R14|, -RZ ;  /* 0x800000ff0e0f7221 */ /* 0x000fca0000010200 */
[----:B------:R-:W-:-:S13]  /*01e0*/  FSETP.GE.AND P2, PT, R15, 0.60000002384185791016, PT ;  /* 0x3f19999a0f00780b */ /* 0x000fda0003f46000 */
[C---:B------:R-:W-:Y:S01]  /*01f0*/  @P2 FMUL R10, R15.reuse, 2.8853900432586669922 ;  /* 0x4038aa3b0f0a2820 */ /* 0x040fe20000400000 */
[----:B------:R-:W-:Y:S01]  /*0200*/  @!P2 IMAD.MOV.U32 R4, RZ, RZ, 0x3c80f082 ;  /* 0x3c80f082ff04a424 */ /* 0x000fe200078e00ff */
[----:B------:R-:W-:Y:S01]  /*0210*/  @!P2 FMUL R5, R14, R14 ;  /* 0x0000000e0e05a220 */ /* 0x000fe20000400000 */
[----:B------:R-:W-:Y:S02]  /*0220*/  @P2 MOV R9, 0x3f800000 ;  /* 0x3f80000000092802 */ /* 0x000fe40000000f00 */
[----:B------:R-:W-:Y:S01]  /*0230*/  @P2 FSETP.GE.AND P1, PT, R15, 9.010913848876953125, PT ;  /* 0x41102cb40f00280b */ /* 0x000fe20003f26000 */
[----:B------:R-:W0:Y:S01]  /*0240*/  @P2 MUFU.EX2 R10, R10 ;  /* 0x0000000a000a2308 */ /* 0x000e220000000800 */
[----:B------:R-:W-:-:S04]  /*0250*/  @!P2 FFMA.FTZ R4, R5, R4, -0.052303962409496307373 ;  /* 0xbd563cae0504a423 */ /* 0x000fc80000010004 */
[----:B------:R-:W-:Y:S01]  /*0260*/  @!P2 FFMA.FTZ R4, R5, R4, 0.1331529766321182251 ;  /* 0x3e0859410504a423 */ /* 0x000fe20000010004 */
[----:B0-----:R-:W-:-:S06]  /*0270*/  @P2 FADD R6, R10, 1 ;  /* 0x3f8000000a062421 */ /* 0x001fcc0000000000 */
[----:B------:R-:W0:Y:S02]  /*0280*/  @P2 MUFU.RCP R6, R6 ;  /* 0x0000000600062308 */ /* 0x000e240000001000 */
[----:B0-----:R-:W-:Y:S01]  /*0290*/  @P2 FFMA.FTZ R7, R6, -2, R9 ;  /* 0xc000000006072823 */ /* 0x001fe20000010009 */
[----:B------:R-:W-:Y:S01]  /*02a0*/  LOP3.LUT R9, R8, 0xfffffffc, RZ, 0xc0, !PT ;  /* 0xfffffffc08097812 */ /* 0x000fe200078ec0ff */
[----:B------:R-:W-:-:S03]  /*02b0*/  IMAD.IADD R6, R2, 0x1, -R13 ;  /* 0x0000000102067824 */ /* 0x000fc600078e0a0d */
[----:B------:R-:W-:Y:S01]  /*02c0*/  IADD3 R9, R0, -R9, RZ ;  /* 0x8000000900097210 */ /* 0x000fe20007ffe0ff */
[----:B------:R-:W-:Y:S01]  /*02d0*/  @!P2 FFMA.FTZ R0, R5, R4, -0.33332768082618713379 ;  /* 0xbeaaa9ed0500a423 */ /* 0x000fe20000010004 */
[----:B------:R-:W-:Y:S02]  /*02e0*/  @P2 FSEL R7, R7, 1, !P1 ;  /* 0x3f80000007072808 */ /* 0x000fe40004800000 */
[----:B------:R-:W-:Y:S01]  /*02f0*/  ISETP.GT.AND P1, PT, R6, R9, PT ;  /* 0x000000090600720c */ /* 0x000fe20003f24270 */
[----:B------:R-:W-:Y:S01]  /*0300*/  @!P2 FFMA.FTZ R0, R5, R0, RZ ;  /* 0x000000000500a223 */ /* 0x000fe200000100ff */
[--C-:B------:R-:W-:Y:S02]  /*0310*/  @P2 LOP3.LUT R7, R7, 0x80000000, R14.reuse, 0xf8, !PT ;  /* 0x8000000007072812 */ /* 0x100fe400078ef80e */
[----:B------:R-:W-:Y:S01]  /*0320*/  FSEL R4, RZ, -INF , !P1 ;  /* 0xff800000ff047808 */ /* 0x000fe20004800000 */
[----:B------:R-:W-:Y:S01]  /*0330*/  @!P2 FFMA.FTZ R7, R14, R0, R14 ;  /* 0x000000000e07a223 */ /* 0x000fe2000001000e */
[----:B----4-:R-:W-:-:S02]  /*0340*/  FSETP.GT.AND P2, PT, |R3|, 8.50705917302346158658e+37, PT ;  /* 0x7e8000000300780b */ /* 0x010fc40003f44200 */
[----:B------:R-:W-:Y:S01]  /*0350*/  FSETP.GEU.AND P1, PT, |R3|, 1.175494350822287508e-38, PT ;  /* 0x008000000300780b */ /* 0x000fe20003f2e200 */
[----:B------:R-:W-:Y:S01]  /*0360*/  FFMA R4, R7, 50, R4 ;  /* 0x4248000007047823 */ /* 0x000fe20000000004 */
[----:B------:R-:W-:-:S03]  /*0370*/  SHF.R.S32.HI R9, RZ, 0x1f, R2 ;  /* 0x0000001fff097819 */ /* 0x000fc60000011402 */
[----:B---3--:R-:W-:-:S04]  /*0380*/  FADD R4, R4, -R11 ;  /* 0x8000000b04047221 */ /* 0x008fc80000000000 */
[----:B------:R-:W-:Y:S02]  /*0390*/  FMUL R0, R4, 1.4426950216293334961 ;  /* 0x3fb8aa3b04007820 */ /* 0x000fe40000400000 */
[----:B------:R-:W-:-:S03]  /*03a0*/  @P2 FMUL R3, R3, 0.25 ;  /* 0x3e80000003032820 */ /* 0x000fc60000400000 */
[----:B------:R-:W-:Y:S01]  /*03b0*/  FSETP.GEU.AND P3, PT, R0, -126, PT ;  /* 0xc2fc00000000780b */ /* 0x000fe20003f6e000 */
[----:B------:R-:W-:-:S06]  /*03c0*/  @!P1 FMUL R3, R3, 16777216 ;  /* 0x4b80000003039820 */ /* 0x000fcc0000400000 */
[----:B------:R-:W-:Y:S06]  /*03d0*/  MUFU.RCP R3, R3 ;  /* 0x0000000300037308 */ /* 0x000fec0000001000 */
[----:B------:R-:W-:-:S04]  /*03e0*/  @!P3 FMUL R0, R0, 0.5 ;  /* 0x3f0000000000b820 */ /* 0x000fc80000400000 */
[----:B------:R-:W0:Y:S02]  /*03f0*/  MUFU.EX2 R6, R0 ;  /* 0x0000000000067308 */ /* 0x000e240000000800 */
[----:B0-----:R-:W-:-:S04]  /*0400*/  @!P3 FMUL R6, R6, R6 ;  /* 0x000000060606b220 */ /* 0x001fc80000400000 */
[----:B------:R-:W-:Y:S01]  /*0410*/  @P2 FMUL R6, R6, 0.25 ;  /* 0x3e80000006062820 */ /* 0x000fe20000400000 */
[----:B------:R-:W-:-:S03]  /*0420*/  LEA R4, P2, R2, c[0x0][0x178], 0x2 ;  /* 0x00005e0002047a11 */ /* 0x000fc600078410ff */
[----:B------:R-:W-:Y:S01]  /*0430*/  @!P1 FMUL R6, R6, 16777216 ;  /* 0x4b80000006069820 */ /* 0x000fe20000400000 */
[----:B------:R-:W-:-:S03]  /*0440*/  LEA.HI.X R5, R2, c[0x0][0x17c], R9, 0x2, P2 ;  /* 0x00005f0002057a11 */ /* 0x000fc600010f1409 */
[----:B------:R-:W-:Y:S01]  /*0450*/  FMUL R11, R3, R6 ;  /* 0x00000006030b7220 */ /* 0x000fe20000400000 */
[----:B------:R-:W-:-:S04]  /*0460*/  LEA R6, P1, R2, c[0x0][0x180], 0x1 ;  /* 0x0000600002067a11 */ /* 0x000fc800078208ff */
[----:B------:R0:W-:Y:S01]  /*0470*/  @!P0 STG.E [R4.64], R11 ;  /* 0x0000000b04008986 */ /* 0x0001e2000c101904 */
[----:B------:R-:W-:Y:S08]  /*0480*/  @P0 EXIT ;  /* 0x000000000000094d */ /* 0x000ff00003800000 */
[----:B------:R-:W-:Y:S02]  /*0490*/  F2FP.BF16.PACK_AB R0, RZ, R7 ;  /* 0x00000007ff00723e */ /* 0x000fe400000010ff */
[----:B------:R-:W-:-:S05]  /*04a0*/  LEA.HI.X R7, R2, c[0x0][0x184], R9, 0x1, P1 ;  /* 0x0000610002077a11 */ /* 0x000fca00008f0c09 */
[----:B------:R-:W-:Y:S01]  /*04b0*/  STG.E.U16 [R6.64], R0 ;  /* 0x0000000006007986 */ /* 0x000fe2000c101504 */
[----:B------:R-:W-:Y:S05]  /*04c0*/  EXIT ;  /* 0x000000000000794d */ /* 0x000fea0003800000 */
.L_x_0:
[----:B------:R-:W-:-:S00]  /*04d0*/  BRA `(.L_x_0) ;  /* 0xfffffff000007947 */ /* 0x000fc0000383ffff */
[----:B------:R-:W-:-:S00]  /*04e0*/  NOP ;  /* 0x0000000000007918 */ /* 0x000fc00000000000 */
        /* <DEDUP_REMOVED lines=9> */
.L_x_1:


//--------------------- .nv.global.init           --------------------------
	.section	.nv.global.init,"aw",@progbits
.nv.global.init:
	.type		_$_str,@object
	.size		_$_str,(.L_0 - _$_str)
_$_str:
        /*0000*/ 	.byte	0x5f, 0x5f, 0x43, 0x55, 0x44, 0x41, 0x5f, 0x46, 0x54, 0x5a, 0x00
.L_0:
